//
// Generated by NVIDIA NVVM Compiler
//
// Compiler Build ID: CL-36424714
// Cuda compilation tools, release 13.0, V13.0.88
// Based on NVVM 20.0.0
//

.version 9.0
.target sm_100
.address_size 64

	// .globl	_Z9my_kernelPfS_S_

.visible .entry _Z9my_kernelPfS_S_(
	.param .u64 .ptr .align 1 _Z9my_kernelPfS_S__param_0,
	.param .u64 .ptr .align 1 _Z9my_kernelPfS_S__param_1,
	.param .u64 .ptr .align 1 _Z9my_kernelPfS_S__param_2
)
{
	.reg .pred 	%p<10>;
	.reg .b32 	%r<18>;
	.reg .b32 	%f<50>;
	.reg .b64 	%rd<9>;

	ld.param.u64 	%rd3, [_Z9my_kernelPfS_S__param_0];
	ld.param.u64 	%rd4, [_Z9my_kernelPfS_S__param_2];
	mov.u32 	%r6, %ctaid.x;
	mov.u32 	%r1, %ntid.x;
	mov.u32 	%r7, %tid.x;
	mad.lo.s32 	%r17, %r6, %r1, %r7;
	setp.gt.s32 	%p1, %r17, 999999;
	@%p1 bra 	$L__BB0_6;
	mov.u32 	%r8, %nctaid.x;
	mul.lo.s32 	%r3, %r1, %r8;
	cvta.to.global.u64 	%rd1, %rd3;
	cvta.to.global.u64 	%rd2, %rd4;
$L__BB0_2:
	mul.wide.s32 	%rd5, %r17, 4;
	add.s64 	%rd6, %rd1, %rd5;
	ld.global.f32 	%f1, [%rd6];
	setp.leu.f32 	%p2, %f1, 0f00000000;
	@%p2 bra 	$L__BB0_4;
	add.f32 	%f28, %f1, 0f3F800000;
	setp.lt.f32 	%p6, %f28, 0f00800000;
	mul.f32 	%f29, %f28, 0f4B000000;
	selp.f32 	%f30, %f29, %f28, %p6;
	selp.f32 	%f31, 0fC1B80000, 0f00000000, %p6;
	mov.b32 	%r13, %f30;
	add.s32 	%r14, %r13, -1059760811;
	and.b32  	%r15, %r14, -8388608;
	sub.s32 	%r16, %r13, %r15;
	mov.b32 	%f32, %r16;
	cvt.rn.f32.s32 	%f33, %r15;
	fma.rn.f32 	%f34, %f33, 0f34000000, %f31;
	add.f32 	%f35, %f32, 0fBF800000;
	fma.rn.f32 	%f36, %f35, 0fBE055027, 0f3E1039F6;
	fma.rn.f32 	%f37, %f36, %f35, 0fBDF8CDCC;
	fma.rn.f32 	%f38, %f37, %f35, 0f3E0F2955;
	fma.rn.f32 	%f39, %f38, %f35, 0fBE2AD8B9;
	fma.rn.f32 	%f40, %f39, %f35, 0f3E4CED0B;
	fma.rn.f32 	%f41, %f40, %f35, 0fBE7FFF22;
	fma.rn.f32 	%f42, %f41, %f35, 0f3EAAAA78;
	fma.rn.f32 	%f43, %f42, %f35, 0fBF000000;
	mul.f32 	%f44, %f35, %f43;
	fma.rn.f32 	%f45, %f44, %f35, %f35;
	fma.rn.f32 	%f46, %f34, 0f3F317218, %f45;
	setp.gt.u32 	%p7, %r13, 2139095039;
	fma.rn.f32 	%f47, %f30, 0f7F800000, 0f7F800000;
	selp.f32 	%f48, %f47, %f46, %p7;
	setp.eq.f32 	%p8, %f30, 0f00000000;
	selp.f32 	%f49, 0fFF800000, %f48, %p8;
	bra.uni 	$L__BB0_5;
$L__BB0_4:
	mov.f32 	%f5, 0f3F800000;
	sub.f32 	%f6, %f5, %f1;
	setp.lt.f32 	%p3, %f6, 0f00800000;
	mul.f32 	%f7, %f6, 0f4B000000;
	selp.f32 	%f8, %f7, %f6, %p3;
	selp.f32 	%f9, 0fC1B80000, 0f00000000, %p3;
	mov.b32 	%r9, %f8;
	add.s32 	%r10, %r9, -1059760811;
	and.b32  	%r11, %r10, -8388608;
	sub.s32 	%r12, %r9, %r11;
	mov.b32 	%f10, %r12;
	cvt.rn.f32.s32 	%f11, %r11;
	fma.rn.f32 	%f12, %f11, 0f34000000, %f9;
	add.f32 	%f13, %f10, 0fBF800000;
	fma.rn.f32 	%f14, %f13, 0fBE055027, 0f3E1039F6;
	fma.rn.f32 	%f15, %f14, %f13, 0fBDF8CDCC;
	fma.rn.f32 	%f16, %f15, %f13, 0f3E0F2955;
	fma.rn.f32 	%f17, %f16, %f13, 0fBE2AD8B9;
	fma.rn.f32 	%f18, %f17, %f13, 0f3E4CED0B;
	fma.rn.f32 	%f19, %f18, %f13, 0fBE7FFF22;
	fma.rn.f32 	%f20, %f19, %f13, 0f3EAAAA78;
	fma.rn.f32 	%f21, %f20, %f13, 0fBF000000;
	mul.f32 	%f22, %f13, %f21;
	fma.rn.f32 	%f23, %f22, %f13, %f13;
	fma.rn.f32 	%f24, %f12, 0f3F317218, %f23;
	setp.gt.u32 	%p4, %r9, 2139095039;
	fma.rn.f32 	%f25, %f8, 0f7F800000, 0f7F800000;
	selp.f32 	%f26, %f25, %f24, %p4;
	setp.eq.f32 	%p5, %f8, 0f00000000;
	neg.f32 	%f27, %f26;
	selp.f32 	%f49, 0f7F800000, %f27, %p5;
$L__BB0_5:
	add.s64 	%rd8, %rd2, %rd5;
	st.global.f32 	[%rd8], %f49;
	add.s32 	%r17, %r17, %r3;
	setp.lt.s32 	%p9, %r17, 1000000;
	@%p9 bra 	$L__BB0_2;
$L__BB0_6:
	ret;

}


// ===== COMPILED SASS (sm_100) =====

	.target	sm_100

	.elftype	@"ET_EXEC"


//--------------------- .note.nv.tkinfo           --------------------------
	.section	.note.nv.tkinfo,"",@"SHT_NOTE"
	.sectionflags	@"SHF_NOTE_NV_TKINFO"
	.tkinfo
        /*0018*/ 	.word	0x00000002
        /*0030*/ 	.string	""
        /*0030*/ 	.string	"ptxas"
        /*0030*/ 	.string	"Cuda compilation tools, release 13.0, V13.0.88"
        /*0030*/ 	.string	"Build cuda_13.0.r13.0/compiler.36424714_0"
        /*0030*/ 	.string	"-arch sm_100 -m 64 "



//--------------------- .note.nv.cuinfo           --------------------------
	.section	.note.nv.cuinfo,"",@"SHT_NOTE"
	.sectionflags	@"SHF_NOTE_NV_CUINFO"
        /*0018*/ 	.short	0x0002
        /*001a*/ 	.short	0x0064
        /*001c*/ 	.short	0x0082
	.zero		2


//--------------------- .nv.info                  --------------------------
	.section	.nv.info,"",@"SHT_CUDA_INFO"
	.align	4


	//----- nvinfo : EIATTR_REGCOUNT
	.align		4
        /*0000*/ 	.byte	0x04, 0x2f
        /*0002*/ 	.short	(.L_1 - .L_0)
	.align		4
.L_0:
        /*0004*/ 	.word	index@(_Z9my_kernelPfS_S_)
        /*0008*/ 	.word	0x00000010


	//----- nvinfo : EIATTR_FRAME_SIZE
	.align		4
.L_1:
        /*000c*/ 	.byte	0x04, 0x11
        /*000e*/ 	.short	(.L_3 - .L_2)
	.align		4
.L_2:
        /*0010*/ 	.word	index@(_Z9my_kernelPfS_S_)
        /*0014*/ 	.word	0x00000000


	//----- nvinfo : EIATTR_MIN_STACK_SIZE
	.align		4
.L_3:
        /*0018*/ 	.byte	0x04, 0x12
        /*001a*/ 	.short	(.L_5 - .L_4)
	.align		4
.L_4:
        /*001c*/ 	.word	index@(_Z9my_kernelPfS_S_)
        /*0020*/ 	.word	0x00000000
.L_5:


//--------------------- .nv.compat                --------------------------
	.section	.nv.compat,"",@"SHT_CUDA_COMPAT_INFO"
	.align	4
        /*0000*/ 	.byte	0x02, 0x09, 0x00, 0x00, 0x02, 0x02, 0x01, 0x00, 0x02, 0x05, 0x05, 0x00, 0x03, 0x07, 0x01, 0x01
        /*0010*/ 	.byte	0x02, 0x03, 0x00, 0x00, 0x02, 0x06, 0x01, 0x00, 0x04, 0x0b, 0x08, 0x00, 0x01, 0x00, 0x00, 0x00
        /*0020*/ 	.byte	0x00, 0x00, 0x00, 0x00


//--------------------- .nv.info._Z9my_kernelPfS_S_ --------------------------
	.section	.nv.info._Z9my_kernelPfS_S_,"",@"SHT_CUDA_INFO"
	.sectionflags	@""
	.align	4


	//----- nvinfo : EIATTR_CUDA_API_VERSION
	.align		4
        /*0000*/ 	.byte	0x04, 0x37
        /*0002*/ 	.short	(.L_7 - .L_6)
.L_6:
        /*0004*/ 	.word	0x00000082


	//----- nvinfo : EIATTR_KPARAM_INFO
	.align		4
.L_7:
        /*0008*/ 	.byte	0x04, 0x17
        /*000a*/ 	.short	(.L_9 - .L_8)
.L_8:
        /*000c*/ 	.word	0x00000000
        /*0010*/ 	.short	0x0002
        /*0012*/ 	.short	0x0010
        /*0014*/ 	.byte	0x00, 0xf5, 0x21, 0x00


	//----- nvinfo : EIATTR_KPARAM_INFO
	.align		4
.L_9:
        /*0018*/ 	.byte	0x04, 0x17
        /*001a*/ 	.short	(.L_11 - .L_10)
.L_10:
        /*001c*/ 	.word	0x00000000
        /*0020*/ 	.short	0x0001
        /*0022*/ 	.short	0x0008
        /*0024*/ 	.byte	0x00, 0xf5, 0x21, 0x00


	//----- nvinfo : EIATTR_KPARAM_INFO
	.align		4
.L_11:
        /*0028*/ 	.byte	0x04, 0x17
        /*002a*/ 	.short	(.L_13 - .L_12)
.L_12:
        /*002c*/ 	.word	0x00000000
        /*0030*/ 	.short	0x0000
        /*0032*/ 	.short	0x0000
        /*0034*/ 	.byte	0x00, 0xf5, 0x21, 0x00


	//----- nvinfo : EIATTR_SPARSE_MMA_MASK
	.align		4
.L_13:
        /*0038*/ 	.byte	0x03, 0x50
        /*003a*/ 	.short	0x0000


	//----- nvinfo : EIATTR_MAXREG_COUNT
	.align		4
        /*003c*/ 	.byte	0x03, 0x1b
        /*003e*/ 	.short	0x00ff


	//----- nvinfo : EIATTR_MERCURY_ISA_VERSION
	.align		4
        /*0040*/ 	.byte	0x03, 0x5f
        /*0042*/ 	.short	0x0101


	//----- nvinfo : EIATTR_VRC_CTA_INIT_COUNT
	.align		4
        /*0044*/ 	.byte	0x02, 0x4a
	.zero		1
	.zero		1


	//----- nvinfo : EIATTR_EXIT_INSTR_OFFSETS
	.align		4
        /*0048*/ 	.byte	0x04, 0x1c
        /*004a*/ 	.short	(.L_15 - .L_14)


	//   ....[0]....
.L_14:
        /*004c*/ 	.word	0x00000060


	//   ....[1]....
        /*0050*/ 	.word	0x000004f0


	//----- nvinfo : EIATTR_CRS_STACK_SIZE
	.align		4
.L_15:
        /*0054*/ 	.byte	0x04, 0x1e
        /*0056*/ 	.short	(.L_17 - .L_16)
.L_16:
        /*0058*/ 	.word	0x00000000


	//----- nvinfo : EIATTR_CBANK_PARAM_SIZE
	.align		4
.L_17:
        /*005c*/ 	.byte	0x03, 0x19
        /*005e*/ 	.short	0x0018


	//----- nvinfo : EIATTR_PARAM_CBANK
	.align		4
        /*0060*/ 	.byte	0x04, 0x0a
        /*0062*/ 	.short	(.L_19 - .L_18)
	.align		4
.L_18:
        /*0064*/ 	.word	index@(.nv.constant0._Z9my_kernelPfS_S_)
        /*0068*/ 	.short	0x0380
        /*006a*/ 	.short	0x0018


	//----- nvinfo : EIATTR_SW_WAR
	.align		4
.L_19:
        /*006c*/ 	.byte	0x04, 0x36
        /*006e*/ 	.short	(.L_21 - .L_20)
.L_20:
        /*0070*/ 	.word	0x00000008
.L_21:


//--------------------- .nv.callgraph             --------------------------
	.section	.nv.callgraph,"",@"SHT_CUDA_CALLGRAPH"
	.align	4
	.sectionentsize	8
	.align		4
        /*0000*/ 	.word	0x00000000
	.align		4
        /*0004*/ 	.word	0xffffffff
	.align		4
        /*0008*/ 	.word	0x00000000
	.align		4
        /*000c*/ 	.word	0xfffffffe
	.align		4
        /*0010*/ 	.word	0x00000000
	.align		4
        /*0014*/ 	.word	0xfffffffd
	.align		4
        /*0018*/ 	.word	0x00000000
	.align		4
        /*001c*/ 	.word	0xfffffffc


//--------------------- .text._Z9my_kernelPfS_S_  --------------------------
	.section	.text._Z9my_kernelPfS_S_,"ax",@progbits
	.align	128
        .global         _Z9my_kernelPfS_S_
        .type           _Z9my_kernelPfS_S_,@function
        .size           _Z9my_kernelPfS_S_,(.L_x_5 - _Z9my_kernelPfS_S_)
        .other          _Z9my_kernelPfS_S_,@"STO_CUDA_ENTRY STV_DEFAULT"
_Z9my_kernelPfS_S_:
.text._Z9my_kernelPfS_S_:
[----:B------:R-:W-:Y:S01]  /*0000*/  LDC R1, c[0x0][0x37c] ;  /* 0x0000df00ff017b82 */ /* 0x000fe20000000800 */
[----:B------:R-:W0:Y:S07]  /*0010*/  S2R R7, SR_TID.X ;  /* 0x0000000000077919 */ /* 0x000e2e0000002100 */
[----:B------:R-:W0:Y:S08]  /*0020*/  S2UR UR4, SR_CTAID.X ;  /* 0x00000000000479c3 */ /* 0x000e300000002500 */
[----:B------:R-:W0:Y:S02]  /*0030*/  LDC R0, c[0x0][0x360] ;  /* 0x0000d800ff007b82 */ /* 0x000e240000000800 */
[----:B0-----:R-:W-:-:S05]  /*0040*/  IMAD R7, R0, UR4, R7 ;  /* 0x0000000400077c24 */ /* 0x001fca000f8e0207 */
[----:B------:R-:W-:-:S13]  /*0050*/  ISETP.GT.AND P0, PT, R7, 0xf423f, PT ;  /* 0x000f423f0700780c */ /* 0x000fda0003f04270 */
[----:B------:R-:W-:Y:S05]  /*0060*/  @P0 EXIT ;  /* 0x000000000000094d */ /* 0x000fea0003800000 */
[----:B------:R-:W0:Y:S01]  /*0070*/  LDC.64 R2, c[0x0][0x380] ;  /* 0x0000e000ff027b82 */ /* 0x000e220000000a00 */
[----:B------:R-:W1:Y:S01]  /*0080*/  LDCU UR4, c[0x0][0x370] ;  /* 0x00006e00ff0477ac */ /* 0x000e620008000800 */
[----:B------:R-:W2:Y:S06]  /*0090*/  LDCU.64 UR6, c[0x0][0x358] ;  /* 0x00006b00ff0677ac */ /* 0x000eac0008000a00 */
[----:B------:R-:W3:Y:S01]  /*00a0*/  LDC.64 R4, c[0x0][0x390] ;  /* 0x0000e400ff047b82 */ /* 0x000ee20000000a00 */
[----:B-1----:R-:W-:-:S07]  /*00b0*/  IMAD R0, R0, UR4, RZ ;  /* 0x0000000400007c24 */ /* 0x002fce000f8e02ff */
.L_x_3:
[----:B01----:R-:W-:-:S05]  /*00c0*/  IMAD.WIDE R10, R7, 0x4, R2 ;  /* 0x00000004070a7825 */ /* 0x003fca00078e0202 */
[----:B--2---:R-:W2:Y:S01]  /*00d0*/  LDG.E R6, desc[UR6][R10.64] ;  /* 0x000000060a067981 */ /* 0x004ea2000c1e1900 */
[-C--:B------:R-:W-:Y:S01]  /*00e0*/  MOV R9, R7.reuse ;  /* 0x0000000700097202 */ /* 0x080fe20000000f00 */
[----:B------:R-:W-:Y:S01]  /*00f0*/  BSSY.RECONVERGENT B0, `(.L_x_0) ;  /* 0x000003c000007945 */ /* 0x000fe20003800200 */
[----:B------:R-:W-:-:S04]  /*0100*/  IADD3 R7, PT, PT, R0, R7, RZ ;  /* 0x0000000700077210 */ /* 0x000fc80007ffe0ff */
[----:B------:R-:W-:Y:S02]  /*0110*/  ISETP.GE.AND P0, PT, R7, 0xf4240, PT ;  /* 0x000f42400700780c */ /* 0x000fe40003f06270 */
[----:B--2---:R-:W-:-:S13]  /*0120*/  FSETP.GT.AND P1, PT, R6, RZ, PT ;  /* 0x000000ff0600720b */ /* 0x004fda0003f24000 */
[----:B------:R-:W-:Y:S05]  /*0130*/  @!P1 BRA `(.L_x_1) ;  /* 0x0000000000709947 */ /* 0x000fea0003800000 */
[----:B------:R-:W-:Y:S01]  /*0140*/  FADD R6, R6, 1 ;  /* 0x3f80000006067421 */ /* 0x000fe20000000000 */
[----:B------:R-:W-:-:S04]  /*0150*/  HFMA2 R13, -RZ, RZ, 1.5048828125, 33.21875 ;  /* 0x3e055027ff0d7431 */ /* 0x000fc800000001ff */
[----:B------:R-:W-:-:S13]  /*0160*/  FSETP.GEU.AND P1, PT, R6, 1.175494350822287508e-38, PT ;  /* 0x008000000600780b */ /* 0x000fda0003f2e000 */
[----:B------:R-:W-:-:S05]  /*0170*/  @!P1 FMUL R6, R6, 8388608 ;  /* 0x4b00000006069820 */ /* 0x000fca0000400000 */
[C---:B------:R-:W-:Y:S02]  /*0180*/  IADD3 R8, PT, PT, R6.reuse, -0x3f2aaaab, RZ ;  /* 0xc0d5555506087810 */ /* 0x040fe40007ffe0ff */
[----:B------:R-:W-:Y:S02]  /*0190*/  FSETP.NEU.AND P2, PT, R6, RZ, PT ;  /* 0x000000ff0600720b */ /* 0x000fe40003f4d000 */
[----:B------:R-:W-:-:S04]  /*01a0*/  LOP3.LUT R11, R8, 0xff800000, RZ, 0xc0, !PT ;  /* 0xff800000080b7812 */ /* 0x000fc800078ec0ff */
[-C--:B------:R-:W-:Y:S02]  /*01b0*/  IADD3 R8, PT, PT, R6, -R11.reuse, RZ ;  /* 0x8000000b06087210 */ /* 0x080fe40007ffe0ff */
[----:B------:R-:W-:-:S03]  /*01c0*/  I2FP.F32.S32 R11, R11 ;  /* 0x0000000b000b7245 */ /* 0x000fc60000201400 */
[----:B------:R-:W-:Y:S01]  /*01d0*/  FADD R10, R8, -1 ;  /* 0xbf800000080a7421 */ /* 0x000fe20000000000 */
[----:B------:R-:W-:Y:S02]  /*01e0*/  FSEL R8, RZ, -23, P1 ;  /* 0xc1b80000ff087808 */ /* 0x000fe40000800000 */
[----:B------:R-:W-:Y:S01]  /*01f0*/  ISETP.GT.U32.AND P1, PT, R6, 0x7f7fffff, PT ;  /* 0x7f7fffff0600780c */ /* 0x000fe20003f24070 */
[C---:B------:R-:W-:Y:S02]  /*0200*/  FFMA R13, R10.reuse, -R13, 0.14084610342979431152 ;  /* 0x3e1039f60a0d7423 */ /* 0x040fe4000000080d */
[----:B------:R-:W-:Y:S01]  /*0210*/  FFMA R8, R11, 1.1920928955078125e-07, R8 ;  /* 0x340000000b087823 */ /* 0x000fe20000000008 */
[----:B------:R-:W-:Y:S01]  /*0220*/  MOV R11, 0x7f800000 ;  /* 0x7f800000000b7802 */ /* 0x000fe20000000f00 */
[----:B------:R-:W-:-:S04]  /*0230*/  FFMA R13, R10, R13, -0.12148627638816833496 ;  /* 0xbdf8cdcc0a0d7423 */ /* 0x000fc8000000000d */
[----:B------:R-:W-:-:S04]  /*0240*/  FFMA R13, R10, R13, 0.13980610668659210205 ;  /* 0x3e0f29550a0d7423 */ /* 0x000fc8000000000d */
[----:B------:R-:W-:-:S04]  /*0250*/  FFMA R13, R10, R13, -0.16684235632419586182 ;  /* 0xbe2ad8b90a0d7423 */ /* 0x000fc8000000000d */
[----:B------:R-:W-:-:S04]  /*0260*/  FFMA R13, R10, R13, 0.20012299716472625732 ;  /* 0x3e4ced0b0a0d7423 */ /* 0x000fc8000000000d */
[----:B------:R-:W-:-:S04]  /*0270*/  FFMA R13, R10, R13, -0.24999669194221496582 ;  /* 0xbe7fff220a0d7423 */ /* 0x000fc8000000000d */
[----:B------:R-:W-:-:S04]  /*0280*/  FFMA R13, R10, R13, 0.33333182334899902344 ;  /* 0x3eaaaa780a0d7423 */ /* 0x000fc8000000000d */
[----:B------:R-:W-:-:S04]  /*0290*/  FFMA R13, R10, R13, -0.5 ;  /* 0xbf0000000a0d7423 */ /* 0x000fc8000000000d */
[----:B------:R-:W-:-:S04]  /*02a0*/  FMUL R13, R10, R13 ;  /* 0x0000000d0a0d7220 */ /* 0x000fc80000400000 */
[----:B------:R-:W-:-:S04]  /*02b0*/  FFMA R13, R10, R13, R10 ;  /* 0x0000000d0a0d7223 */ /* 0x000fc8000000000a */
[----:B------:R-:W-:Y:S01]  /*02c0*/  FFMA R8, R8, 0.69314718246459960938, R13 ;  /* 0x3f31721808087823 */ /* 0x000fe2000000000d */
[----:B------:R-:W-:-:S05]  /*02d0*/  @P1 FFMA R8, R6, R11, +INF ;  /* 0x7f80000006081423 */ /* 0x000fca000000000b */
[----:B------:R-:W-:Y:S01]  /*02e0*/  FSEL R11, R8, -INF , P2 ;  /* 0xff800000080b7808 */ /* 0x000fe20001000000 */
[----:B------:R-:W-:Y:S06]  /*02f0*/  BRA `(.L_x_2) ;  /* 0x00000000006c7947 */ /* 0x000fec0003800000 */
.L_x_1:
[----:B------:R-:W-:Y:S01]  /*0300*/  FADD R6, -R6, 1 ;  /* 0x3f80000006067421 */ /* 0x000fe20000000100 */
        /* <DEDUP_REMOVED lines=25> */
[----:B------:R-:W-:-:S07]  /*04a0*/  FSEL R11, -R8, +INF , P2 ;  /* 0x7f800000080b7808 */ /* 0x000fce0001000100 */
.L_x_2:
[----:B------:R-:W-:Y:S05]  /*04b0*/  BSYNC.RECONVERGENT B0 ;  /* 0x0000000000007941 */ /* 0x000fea0003800200 */
.L_x_0:
[----:B---3--:R-:W-:-:S05]  /*04c0*/  IMAD.WIDE R8, R9, 0x4, R4 ;  /* 0x0000000409087825 */ /* 0x008fca00078e0204 */
[----:B------:R1:W-:Y:S01]  /*04d0*/  STG.E desc[UR6][R8.64], R11 ;  /* 0x0000000b08007986 */ /* 0x0003e2000c101906 */
[----:B------:R-:W-:Y:S05]  /*04e0*/  @!P0 BRA `(.L_x_3) ;  /* 0xfffffff800f48947 */ /* 0x000fea000383ffff */
[----:B------:R-:W-:Y:S05]  /*04f0*/  EXIT ;  /* 0x000000000000794d */ /* 0x000fea0003800000 */
.L_x_4:
[----:B------:R-:W-:-:S00]  /*0500*/  BRA `(.L_x_4) ;  /* 0xfffffffc00fc7947 */ /* 0x000fc0000383ffff */
[----:B------:R-:W-:-:S00]  /*0510*/  NOP ;  /* 0x0000000000007918 */ /* 0x000fc00000000000 */
        /* <DEDUP_REMOVED lines=14> */
.L_x_5:


//--------------------- .nv.shared.reserved.0     --------------------------
	.section	.nv.shared.reserved.0,"aw",@nobits
	.weak		__nv_reservedSMEM_offset_0_alias
	.size		__nv_reservedSMEM_offset_0_alias, 0, 64
	.other		__nv_reservedSMEM_offset_0_alias,@"STO_CUDA_RESERVED_SHARED STV_DEFAULT"
__nv_reservedSMEM_offset_0_alias:
	.zero		0
	.zero		64


//--------------------- .nv.constant0._Z9my_kernelPfS_S_ --------------------------
	.section	.nv.constant0._Z9my_kernelPfS_S_,"a",@progbits
	.sectionflags	@""
	.align	4
.nv.constant0._Z9my_kernelPfS_S_:
	.zero		920


//--------------------- SYMBOLS --------------------------

	.type		.nv.reservedSmem.offset0,@object
	.size		.nv.reservedSmem.offset0,0x4
